	.headerflags	@"EF_CUDA_TEXMODE_UNIFIED EF_CUDA_64BIT_ADDRESS EF_CUDA_ACCELERATORS EF_CUDA_SM90 EF_CUDA_VIRTUAL_SM(EF_CUDA_SM90)"
	.elftype	@"ET_EXEC"


//--------------------- .nv.info                  --------------------------
	.section	.nv.info,"",@"SHT_CUDA_INFO"
	.align	4


	//----- nvinfo : EIATTR_REGCOUNT
	.align		4
        /*0000*/ 	.byte	0x04, 0x2f
        /*0002*/ 	.short	(.L_1 - .L_0)
	.align		4
.L_0:
        /*0004*/ 	.word	index@(triton_poi_fused_convolution_leaky_relu_28)
        /*0008*/ 	.word	0x0000000c


	//----- nvinfo : EIATTR_MIN_STACK_SIZE
	.align		4
.L_1:
        /*000c*/ 	.byte	0x04, 0x12
        /*000e*/ 	.short	(.L_3 - .L_2)
	.align		4
.L_2:
        /*0010*/ 	.word	index@(triton_poi_fused_convolution_leaky_relu_28)
        /*0014*/ 	.word	0x00000000


	//----- nvinfo : EIATTR_FRAME_SIZE
	.align		4
.L_3:
        /*0018*/ 	.byte	0x04, 0x11
        /*001a*/ 	.short	(.L_5 - .L_4)
	.align		4
.L_4:
        /*001c*/ 	.word	index@(triton_poi_fused_convolution_leaky_relu_28)
        /*0020*/ 	.word	0x00000000


	//----- nvinfo : EIATTR_MIN_STACK_SIZE
	.align		4
.L_5:
        /*0024*/ 	.byte	0x04, 0x12
        /*0026*/ 	.short	(.L_7 - .L_6)
	.align		4
.L_6:
        /*0028*/ 	.word	index@(triton_poi_fused_convolution_leaky_relu_28)
        /*002c*/ 	.word	0x00000000
.L_7:


//--------------------- .nv.info.triton_poi_fused_convolution_leaky_relu_28 --------------------------
	.section	.nv.info.triton_poi_fused_convolution_leaky_relu_28,"",@"SHT_CUDA_INFO"
	.sectionflags	@""
	.align	4


	//----- nvinfo : EIATTR_CUDA_API_VERSION
	.align		4
        /*0000*/ 	.byte	0x04, 0x37
        /*0002*/ 	.short	(.L_9 - .L_8)
.L_8:
        /*0004*/ 	.word	0x0000007c


	//----- nvinfo : EIATTR_KPARAM_INFO
	.align		4
.L_9:
        /*0008*/ 	.byte	0x04, 0x17
        /*000a*/ 	.short	(.L_11 - .L_10)
.L_10:
        /*000c*/ 	.word	0x00000000
        /*0010*/ 	.short	0x0003
        /*0012*/ 	.short	0x0018
        /*0014*/ 	.byte	0x00, 0xf0, 0x11, 0x00


	//----- nvinfo : EIATTR_KPARAM_INFO
	.align		4
.L_11:
        /*0018*/ 	.byte	0x04, 0x17
        /*001a*/ 	.short	(.L_13 - .L_12)
.L_12:
        /*001c*/ 	.word	0x00000000
        /*0020*/ 	.short	0x0002
        /*0022*/ 	.short	0x0010
        /*0024*/ 	.byte	0x00, 0xf4, 0x21, 0x00


	//----- nvinfo : EIATTR_KPARAM_INFO
	.align		4
.L_13:
        /*0028*/ 	.byte	0x04, 0x17
        /*002a*/ 	.short	(.L_15 - .L_14)
.L_14:
        /*002c*/ 	.word	0x00000000
        /*0030*/ 	.short	0x0001
        /*0032*/ 	.short	0x0008
        /*0034*/ 	.byte	0x00, 0xf4, 0x21, 0x00


	//----- nvinfo : EIATTR_KPARAM_INFO
	.align		4
.L_15:
        /*0038*/ 	.byte	0x04, 0x17
        /*003a*/ 	.short	(.L_17 - .L_16)
.L_16:
        /*003c*/ 	.word	0x00000000
        /*0040*/ 	.short	0x0000
        /*0042*/ 	.short	0x0000
        /*0044*/ 	.byte	0x00, 0xf4, 0x21, 0x00


	//----- nvinfo : EIATTR_SPARSE_MMA_MASK
	.align		4
.L_17:
        /*0048*/ 	.byte	0x03, 0x50
        /*004a*/ 	.short	0x0000


	//----- nvinfo : EIATTR_MAXREG_COUNT
	.align		4
        /*004c*/ 	.byte	0x03, 0x1b
        /*004e*/ 	.short	0x00ff


	//----- nvinfo : EIATTR_EXIT_INSTR_OFFSETS
	.align		4
        /*0050*/ 	.byte	0x04, 0x1c
        /*0052*/ 	.short	(.L_19 - .L_18)


	//   ....[0]....
.L_18:
        /*0054*/ 	.word	0x000001d0


	//----- nvinfo : EIATTR_REQNTID
	.align		4
.L_19:
        /*0058*/ 	.byte	0x04, 0x10
        /*005a*/ 	.short	(.L_21 - .L_20)
.L_20:
        /*005c*/ 	.word	0x00000100
        /*0060*/ 	.word	0x00000001
        /*0064*/ 	.word	0x00000001


	//----- nvinfo : EIATTR_CBANK_PARAM_SIZE
	.align		4
.L_21:
        /*0068*/ 	.byte	0x03, 0x19
        /*006a*/ 	.short	0x001c


	//----- nvinfo : EIATTR_PARAM_CBANK
	.align		4
        /*006c*/ 	.byte	0x04, 0x0a
        /*006e*/ 	.short	(.L_23 - .L_22)
	.align		4
.L_22:
        /*0070*/ 	.word	index@(.nv.constant0.triton_poi_fused_convolution_leaky_relu_28)
        /*0074*/ 	.short	0x0210
        /*0076*/ 	.short	0x001c


	//----- nvinfo : EIATTR_SW_WAR
	.align		4
.L_23:
        /*0078*/ 	.byte	0x04, 0x36
        /*007a*/ 	.short	(.L_25 - .L_24)
.L_24:
        /*007c*/ 	.word	0x00000008
.L_25:


//--------------------- .nv.callgraph             --------------------------
	.section	.nv.callgraph,"",@"SHT_CUDA_CALLGRAPH"
	.align	4
	.sectionentsize	8
	.align		4
        /*0000*/ 	.word	0x00000000
	.align		4
        /*0004*/ 	.word	0xffffffff
	.align		4
        /*0008*/ 	.word	0x00000000
	.align		4
        /*000c*/ 	.word	0xfffffffe
	.align		4
        /*0010*/ 	.word	0x00000000
	.align		4
        /*0014*/ 	.word	0xfffffffd
	.align		4
        /*0018*/ 	.word	0x00000000
	.align		4
        /*001c*/ 	.word	0xfffffffc


//--------------------- .text.triton_poi_fused_convolution_leaky_relu_28 --------------------------
	.section	.text.triton_poi_fused_convolution_leaky_relu_28,"ax",@progbits
	.align	128
        .global         triton_poi_fused_convolution_leaky_relu_28
        .type           triton_poi_fused_convolution_leaky_relu_28,@function
        .size           triton_poi_fused_convolution_leaky_relu_28,(.L_x_1 - triton_poi_fused_convolution_leaky_relu_28)
        .other          triton_poi_fused_convolution_leaky_relu_28,@"STO_CUDA_ENTRY STV_DEFAULT"
triton_poi_fused_convolution_leaky_relu_28:
.text.triton_poi_fused_convolution_leaky_relu_28:
[----:B------:R-:W-:Y:S01]  /*0000*/  LDC R1, c[0x0][0x28] ;  /* 0x00000a00ff017b82 */ /* 0x000fe20000000800 */
[----:B------:R-:W1:Y:S07]  /*0010*/  S2R R0, SR_TID.X ;  /* 0x0000000000007919 */ /* 0x000e6e0000002100 */
[----:B------:R-:W2:Y:S01]  /*0020*/  LDC.64 R2, c[0x0][0x210] ;  /* 0x00008400ff027b82 */ /* 0x000ea20000000a00 */
[----:B------:R-:W-:Y:S01]  /*0030*/  ULDC.64 UR4, c[0x0][0x208] ;  /* 0x0000820000047ab9 */ /* 0x000fe20000000a00 */
[----:B------:R-:W-:Y:S01]  /*0040*/  ULDC.64 UR6, c[0x0][0x220] ;  /* 0x0000880000067ab9 */ /* 0x000fe20000000a00 */
[----:B------:R-:W3:Y:S05]  /*0050*/  S2R R7, SR_CTAID.X ;  /* 0x0000000000077919 */ /* 0x000eea0000002500 */
[----:B------:R-:W4:Y:S01]  /*0060*/  LDC.64 R4, c[0x0][0x218] ;  /* 0x00008600ff047b82 */ /* 0x000f220000000a00 */
[----:B-1----:R-:W-:Y:S01]  /*0070*/  IMAD.SHL.U32 R0, R0, 0x2, RZ ;  /* 0x0000000200007824 */ /* 0x002fe200078e00ff */
[----:B---3--:R-:W-:-:S04]  /*0080*/  SHF.R.S32.HI R6, RZ, 0x16, R7 ;  /* 0x00000016ff067819 */ /* 0x008fc80000011407 */
[----:B------:R-:W-:Y:S02]  /*0090*/  LOP3.LUT R0, R0, 0x1fe, RZ, 0xc0, !PT ;  /* 0x000001fe00007812 */ /* 0x000fe400078ec0ff */
[----:B------:R-:W-:-:S03]  /*00a0*/  SGXT R6, R6, 0x1 ;  /* 0x000000010606781a */ /* 0x000fc60000000200 */
[----:B------:R-:W-:-:S04]  /*00b0*/  IMAD R7, R7, 0x200, R0 ;  /* 0x0000020007077824 */ /* 0x000fc800078e0200 */
[----:B--2---:R-:W-:Y:S01]  /*00c0*/  IMAD.WIDE R2, R7, 0x4, R2 ;  /* 0x0000000407027825 */ /* 0x004fe200078e0202 */
[----:B------:R-:W-:-:S04]  /*00d0*/  LEA.HI R6, R6, R7, RZ, 0x8 ;  /* 0x0000000706067211 */ /* 0x000fc800078f40ff */
[----:B------:R-:W-:Y:S01]  /*00e0*/  SHF.R.S32.HI R6, RZ, 0x8, R6 ;  /* 0x00000008ff067819 */ /* 0x000fe20000011406 */
[----:B------:R-:W2:Y:S03]  /*00f0*/  LDG.E.64 R2, desc[UR4][R2.64] ;  /* 0x0000000402027981 */ /* 0x000ea6000c1e1b00 */
[----:B------:R-:W-:-:S04]  /*0100*/  LEA.HI R0, R6, R6, RZ, 0x7 ;  /* 0x0000000606007211 */ /* 0x000fc800078f38ff */
[----:B------:R-:W-:-:S05]  /*0110*/  LOP3.LUT R9, R0, 0xffffff80, RZ, 0xc0, !PT ;  /* 0xffffff8000097812 */ /* 0x000fca00078ec0ff */
[----:B------:R-:W-:-:S04]  /*0120*/  IMAD.IADD R9, R6, 0x1, -R9 ;  /* 0x0000000106097824 */ /* 0x000fc800078e0a09 */
[----:B----4-:R-:W-:-:S06]  /*0130*/  IMAD.WIDE R4, R9, 0x4, R4 ;  /* 0x0000000409047825 */ /* 0x010fcc00078e0204 */
[----:B------:R-:W2:Y:S01]  /*0140*/  LDG.E.EL R4, desc[UR4][R4.64] ;  /* 0x0000000404047981 */ /* 0x000ea2000c2e1900 */
[----:B------:R-:W-:-:S04]  /*0150*/  IADD3 R6, P2, R7, UR6, RZ ;  /* 0x0000000607067c10 */ /* 0x000fc8000ff5e0ff */
[----:B------:R-:W-:Y:S02]  /*0160*/  LEA.HI.X.SX32 R7, R7, UR7, 0x1, P2 ;  /* 0x0000000707077c11 */ /* 0x000fe400090f0eff */
[-C--:B--2---:R-:W-:Y:S02]  /*0170*/  FSETP.GT.AND P1, PT, R2, -R4.reuse, PT ;  /* 0x800000040200720b */ /* 0x084fe40003f24000 */
[----:B------:R-:W-:Y:S02]  /*0180*/  FSETP.GT.AND P0, PT, R3, -R4, PT ;  /* 0x800000040300720b */ /* 0x000fe40003f04000 */
[----:B------:R-:W-:Y:S02]  /*0190*/  SEL R0, RZ, 0x1, !P1 ;  /* 0x00000001ff007807 */ /* 0x000fe40004800000 */
[----:B------:R-:W-:-:S05]  /*01a0*/  SEL R9, RZ, 0x100, !P0 ;  /* 0x00000100ff097807 */ /* 0x000fca0004000000 */
[----:B------:R-:W-:-:S05]  /*01b0*/  IMAD.IADD R9, R0, 0x1, R9 ;  /* 0x0000000100097824 */ /* 0x000fca00078e0209 */
[----:B------:R-:W-:Y:S01]  /*01c0*/  STG.E.U16 desc[UR4][R6.64], R9 ;  /* 0x0000000906007986 */ /* 0x000fe2000c101504 */
[----:B------:R-:W-:Y:S05]  /*01d0*/  EXIT ;  /* 0x000000000000794d */ /* 0x000fea0003800000 */
.L_x_0:
[----:B------:R-:W-:-:S00]  /*01e0*/  BRA `(.L_x_0) ;  /* 0xfffffffc00fc7947 */ /* 0x000fc0000383ffff */
[----:B------:R-:W-:-:S00]  /*01f0*/  NOP ;  /* 0x0000000000007918 */ /* 0x000fc00000000000 */
        /* <DEDUP_REMOVED lines=8> */
.L_x_1:


//--------------------- .nv.constant0.triton_poi_fused_convolution_leaky_relu_28 --------------------------
	.section	.nv.constant0.triton_poi_fused_convolution_leaky_relu_28,"a",@progbits
	.sectionflags	@""
	.align	4
.nv.constant0.triton_poi_fused_convolution_leaky_relu_28:
	.zero		556
